//
// Generated by NVIDIA NVVM Compiler
//
// Compiler Build ID: CL-36424714
// Cuda compilation tools, release 13.0, V13.0.88
// Based on NVVM 20.0.0
//

.version 9.0
.target sm_100
.address_size 64

	// .globl	gpu_losses_longitudinal_cut

.visible .entry gpu_losses_longitudinal_cut(
	.param .u64 .ptr .align 1 gpu_losses_longitudinal_cut_param_0,
	.param .u64 .ptr .align 1 gpu_losses_longitudinal_cut_param_1,
	.param .u32 gpu_losses_longitudinal_cut_param_2,
	.param .f64 gpu_losses_longitudinal_cut_param_3,
	.param .f64 gpu_losses_longitudinal_cut_param_4
)
{
	.reg .pred 	%p<4>;
	.reg .b32 	%r<11>;
	.reg .b64 	%rd<10>;
	.reg .b64 	%fd<7>;

	ld.param.u64 	%rd3, [gpu_losses_longitudinal_cut_param_0];
	ld.param.u64 	%rd4, [gpu_losses_longitudinal_cut_param_1];
	ld.param.u32 	%r6, [gpu_losses_longitudinal_cut_param_2];
	ld.param.f64 	%fd1, [gpu_losses_longitudinal_cut_param_3];
	ld.param.f64 	%fd2, [gpu_losses_longitudinal_cut_param_4];
	mov.u32 	%r7, %tid.x;
	mov.u32 	%r1, %ntid.x;
	mov.u32 	%r8, %ctaid.x;
	mad.lo.s32 	%r10, %r1, %r8, %r7;
	setp.ge.s32 	%p1, %r10, %r6;
	@%p1 bra 	$L__BB0_5;
	mov.u32 	%r9, %nctaid.x;
	mul.lo.s32 	%r3, %r1, %r9;
	cvta.to.global.u64 	%rd1, %rd3;
	cvta.to.global.u64 	%rd2, %rd4;
$L__BB0_2:
	mul.wide.s32 	%rd5, %r10, 8;
	add.s64 	%rd6, %rd1, %rd5;
	ld.global.f64 	%fd3, [%rd6];
	sub.f64 	%fd4, %fd3, %fd1;
	sub.f64 	%fd5, %fd2, %fd3;
	mul.f64 	%fd6, %fd4, %fd5;
	setp.geu.f64 	%p2, %fd6, 0d0000000000000000;
	@%p2 bra 	$L__BB0_4;
	add.s64 	%rd8, %rd2, %rd5;
	mov.b64 	%rd9, 0;
	st.global.u64 	[%rd8], %rd9;
$L__BB0_4:
	add.s32 	%r10, %r10, %r3;
	setp.lt.s32 	%p3, %r10, %r6;
	@%p3 bra 	$L__BB0_2;
$L__BB0_5:
	ret;

}
	// .globl	gpu_losses_energy_cut
.visible .entry gpu_losses_energy_cut(
	.param .u64 .ptr .align 1 gpu_losses_energy_cut_param_0,
	.param .u64 .ptr .align 1 gpu_losses_energy_cut_param_1,
	.param .u32 gpu_losses_energy_cut_param_2,
	.param .f64 gpu_losses_energy_cut_param_3,
	.param .f64 gpu_losses_energy_cut_param_4
)
{
	.reg .pred 	%p<4>;
	.reg .b32 	%r<11>;
	.reg .b64 	%rd<10>;
	.reg .b64 	%fd<7>;

	ld.param.u64 	%rd3, [gpu_losses_energy_cut_param_0];
	ld.param.u64 	%rd4, [gpu_losses_energy_cut_param_1];
	ld.param.u32 	%r6, [gpu_losses_energy_cut_param_2];
	ld.param.f64 	%fd1, [gpu_losses_energy_cut_param_3];
	ld.param.f64 	%fd2, [gpu_losses_energy_cut_param_4];
	mov.u32 	%r7, %tid.x;
	mov.u32 	%r1, %ntid.x;
	mov.u32 	%r8, %ctaid.x;
	mad.lo.s32 	%r10, %r1, %r8, %r7;
	setp.ge.s32 	%p1, %r10, %r6;
	@%p1 bra 	$L__BB1_5;
	mov.u32 	%r9, %nctaid.x;
	mul.lo.s32 	%r3, %r1, %r9;
	cvta.to.global.u64 	%rd1, %rd3;
	cvta.to.global.u64 	%rd2, %rd4;
$L__BB1_2:
	mul.wide.s32 	%rd5, %r10, 8;
	add.s64 	%rd6, %rd1, %rd5;
	ld.global.f64 	%fd3, [%rd6];
	sub.f64 	%fd4, %fd3, %fd1;
	sub.f64 	%fd5, %fd2, %fd3;
	mul.f64 	%fd6, %fd4, %fd5;
	setp.geu.f64 	%p2, %fd6, 0d0000000000000000;
	@%p2 bra 	$L__BB1_4;
	add.s64 	%rd8, %rd2, %rd5;
	mov.b64 	%rd9, 0;
	st.global.u64 	[%rd8], %rd9;
$L__BB1_4:
	add.s32 	%r10, %r10, %r3;
	setp.lt.s32 	%p3, %r10, %r6;
	@%p3 bra 	$L__BB1_2;
$L__BB1_5:
	ret;

}
	// .globl	gpu_losses_below_energy
.visible .entry gpu_losses_below_energy(
	.param .u64 .ptr .align 1 gpu_losses_below_energy_param_0,
	.param .u64 .ptr .align 1 gpu_losses_below_energy_param_1,
	.param .u32 gpu_losses_below_energy_param_2,
	.param .f64 gpu_losses_below_energy_param_3
)
{
	.reg .pred 	%p<4>;
	.reg .b32 	%r<11>;
	.reg .b64 	%rd<10>;
	.reg .b64 	%fd<3>;

	ld.param.u64 	%rd3, [gpu_losses_below_energy_param_0];
	ld.param.u64 	%rd4, [gpu_losses_below_energy_param_1];
	ld.param.u32 	%r6, [gpu_losses_below_energy_param_2];
	ld.param.f64 	%fd1, [gpu_losses_below_energy_param_3];
	mov.u32 	%r7, %tid.x;
	mov.u32 	%r1, %ntid.x;
	mov.u32 	%r8, %ctaid.x;
	mad.lo.s32 	%r10, %r1, %r8, %r7;
	setp.ge.s32 	%p1, %r10, %r6;
	@%p1 bra 	$L__BB2_5;
	mov.u32 	%r9, %nctaid.x;
	mul.lo.s32 	%r3, %r1, %r9;
	cvta.to.global.u64 	%rd1, %rd3;
	cvta.to.global.u64 	%rd2, %rd4;
$L__BB2_2:
	mul.wide.s32 	%rd5, %r10, 8;
	add.s64 	%rd6, %rd1, %rd5;
	ld.global.f64 	%fd2, [%rd6];
	setp.geu.f64 	%p2, %fd2, %fd1;
	@%p2 bra 	$L__BB2_4;
	add.s64 	%rd8, %rd2, %rd5;
	mov.b64 	%rd9, 0;
	st.global.u64 	[%rd8], %rd9;
$L__BB2_4:
	add.s32 	%r10, %r10, %r3;
	setp.lt.s32 	%p3, %r10, %r6;
	@%p3 bra 	$L__BB2_2;
$L__BB2_5:
	ret;

}


// ===== COMPILED SASS (sm_100) =====

	.target	sm_100

	.elftype	@"ET_EXEC"


//--------------------- .note.nv.tkinfo           --------------------------
	.section	.note.nv.tkinfo,"",@"SHT_NOTE"
	.sectionflags	@"SHF_NOTE_NV_TKINFO"
	.tkinfo
        /*0018*/ 	.word	0x00000002
        /*0030*/ 	.string	""
        /*0030*/ 	.string	"ptxas"
        /*0030*/ 	.string	"Cuda compilation tools, release 13.0, V13.0.88"
        /*0030*/ 	.string	"Build cuda_13.0.r13.0/compiler.36424714_0"
        /*0030*/ 	.string	"-arch sm_100 -m 64 "



//--------------------- .note.nv.cuinfo           --------------------------
	.section	.note.nv.cuinfo,"",@"SHT_NOTE"
	.sectionflags	@"SHF_NOTE_NV_CUINFO"
        /*0018*/ 	.short	0x0002
        /*001a*/ 	.short	0x0064
        /*001c*/ 	.short	0x0082
	.zero		2


//--------------------- .nv.info                  --------------------------
	.section	.nv.info,"",@"SHT_CUDA_INFO"
	.align	4


	//----- nvinfo : EIATTR_REGCOUNT
	.align		4
        /*0000*/ 	.byte	0x04, 0x2f
        /*0002*/ 	.short	(.L_1 - .L_0)
	.align		4
.L_0:
        /*0004*/ 	.word	index@(gpu_losses_longitudinal_cut)
        /*0008*/ 	.word	0x0000000c


	//----- nvinfo : EIATTR_FRAME_SIZE
	.align		4
.L_1:
        /*000c*/ 	.byte	0x04, 0x11
        /*000e*/ 	.short	(.L_3 - .L_2)
	.align		4
.L_2:
        /*0010*/ 	.word	index@(gpu_losses_longitudinal_cut)
        /*0014*/ 	.word	0x00000000


	//----- nvinfo : EIATTR_REGCOUNT
	.align		4
.L_3:
        /*0018*/ 	.byte	0x04, 0x2f
        /*001a*/ 	.short	(.L_5 - .L_4)
	.align		4
.L_4:
        /*001c*/ 	.word	index@(gpu_losses_energy_cut)
        /*0020*/ 	.word	0x0000000c


	//----- nvinfo : EIATTR_FRAME_SIZE
	.align		4
.L_5:
        /*0024*/ 	.byte	0x04, 0x11
        /*0026*/ 	.short	(.L_7 - .L_6)
	.align		4
.L_6:
        /*0028*/ 	.word	index@(gpu_losses_energy_cut)
        /*002c*/ 	.word	0x00000000


	//----- nvinfo : EIATTR_REGCOUNT
	.align		4
.L_7:
        /*0030*/ 	.byte	0x04, 0x2f
        /*0032*/ 	.short	(.L_9 - .L_8)
	.align		4
.L_8:
        /*0034*/ 	.word	index@(gpu_losses_below_energy)
        /*0038*/ 	.word	0x0000000a


	//----- nvinfo : EIATTR_FRAME_SIZE
	.align		4
.L_9:
        /*003c*/ 	.byte	0x04, 0x11
        /*003e*/ 	.short	(.L_11 - .L_10)
	.align		4
.L_10:
        /*0040*/ 	.word	index@(gpu_losses_below_energy)
        /*0044*/ 	.word	0x00000000


	//----- nvinfo : EIATTR_MIN_STACK_SIZE
	.align		4
.L_11:
        /*0048*/ 	.byte	0x04, 0x12
        /*004a*/ 	.short	(.L_13 - .L_12)
	.align		4
.L_12:
        /*004c*/ 	.word	index@(gpu_losses_below_energy)
        /*0050*/ 	.word	0x00000000


	//----- nvinfo : EIATTR_MIN_STACK_SIZE
	.align		4
.L_13:
        /*0054*/ 	.byte	0x04, 0x12
        /*0056*/ 	.short	(.L_15 - .L_14)
	.align		4
.L_14:
        /*0058*/ 	.word	index@(gpu_losses_energy_cut)
        /*005c*/ 	.word	0x00000000


	//----- nvinfo : EIATTR_MIN_STACK_SIZE
	.align		4
.L_15:
        /*0060*/ 	.byte	0x04, 0x12
        /*0062*/ 	.short	(.L_17 - .L_16)
	.align		4
.L_16:
        /*0064*/ 	.word	index@(gpu_losses_longitudinal_cut)
        /*0068*/ 	.word	0x00000000
.L_17:


//--------------------- .nv.compat                --------------------------
	.section	.nv.compat,"",@"SHT_CUDA_COMPAT_INFO"
	.align	4
        /*0000*/ 	.byte	0x02, 0x09, 0x00, 0x00, 0x02, 0x02, 0x01, 0x00, 0x02, 0x05, 0x05, 0x00, 0x03, 0x07, 0x01, 0x01
        /*0010*/ 	.byte	0x02, 0x03, 0x00, 0x00, 0x02, 0x06, 0x01, 0x00, 0x04, 0x0b, 0x08, 0x00, 0x01, 0x00, 0x00, 0x00
        /*0020*/ 	.byte	0x00, 0x00, 0x00, 0x00


//--------------------- .nv.info.gpu_losses_below_energy --------------------------
	.section	.nv.info.gpu_losses_below_energy,"",@"SHT_CUDA_INFO"
	.sectionflags	@""
	.align	4


	//----- nvinfo : EIATTR_CUDA_API_VERSION
	.align		4
        /*0000*/ 	.byte	0x04, 0x37
        /*0002*/ 	.short	(.L_19 - .L_18)
.L_18:
        /*0004*/ 	.word	0x00000082


	//----- nvinfo : EIATTR_KPARAM_INFO
	.align		4
.L_19:
        /*0008*/ 	.byte	0x04, 0x17
        /*000a*/ 	.short	(.L_21 - .L_20)
.L_20:
        /*000c*/ 	.word	0x00000000
        /*0010*/ 	.short	0x0003
        /*0012*/ 	.short	0x0018
        /*0014*/ 	.byte	0x00, 0xf0, 0x21, 0x00


	//----- nvinfo : EIATTR_KPARAM_INFO
	.align		4
.L_21:
        /*0018*/ 	.byte	0x04, 0x17
        /*001a*/ 	.short	(.L_23 - .L_22)
.L_22:
        /*001c*/ 	.word	0x00000000
        /*0020*/ 	.short	0x0002
        /*0022*/ 	.short	0x0010
        /*0024*/ 	.byte	0x00, 0xf0, 0x11, 0x00


	//----- nvinfo : EIATTR_KPARAM_INFO
	.align		4
.L_23:
        /*0028*/ 	.byte	0x04, 0x17
        /*002a*/ 	.short	(.L_25 - .L_24)
.L_24:
        /*002c*/ 	.word	0x00000000
        /*0030*/ 	.short	0x0001
        /*0032*/ 	.short	0x0008
        /*0034*/ 	.byte	0x00, 0xf5, 0x21, 0x00


	//----- nvinfo : EIATTR_KPARAM_INFO
	.align		4
.L_25:
        /*0038*/ 	.byte	0x04, 0x17
        /*003a*/ 	.short	(.L_27 - .L_26)
.L_26:
        /*003c*/ 	.word	0x00000000
        /*0040*/ 	.short	0x0000
        /*0042*/ 	.short	0x0000
        /*0044*/ 	.byte	0x00, 0xf5, 0x21, 0x00


	//----- nvinfo : EIATTR_SPARSE_MMA_MASK
	.align		4
.L_27:
        /*0048*/ 	.byte	0x03, 0x50
        /*004a*/ 	.short	0x0000


	//----- nvinfo : EIATTR_MAXREG_COUNT
	.align		4
        /*004c*/ 	.byte	0x03, 0x1b
        /*004e*/ 	.short	0x00ff


	//----- nvinfo : EIATTR_MERCURY_ISA_VERSION
	.align		4
        /*0050*/ 	.byte	0x03, 0x5f
        /*0052*/ 	.short	0x0101


	//----- nvinfo : EIATTR_VRC_CTA_INIT_COUNT
	.align		4
        /*0054*/ 	.byte	0x02, 0x4a
	.zero		1
	.zero		1


	//----- nvinfo : EIATTR_EXIT_INSTR_OFFSETS
	.align		4
        /*0058*/ 	.byte	0x04, 0x1c
        /*005a*/ 	.short	(.L_29 - .L_28)


	//   ....[0]....
.L_28:
        /*005c*/ 	.word	0x00000070


	//   ....[1]....
        /*0060*/ 	.word	0x00000170


	//----- nvinfo : EIATTR_CRS_STACK_SIZE
	.align		4
.L_29:
        /*0064*/ 	.byte	0x04, 0x1e
        /*0066*/ 	.short	(.L_31 - .L_30)
.L_30:
        /*0068*/ 	.word	0x00000000


	//----- nvinfo : EIATTR_CBANK_PARAM_SIZE
	.align		4
.L_31:
        /*006c*/ 	.byte	0x03, 0x19
        /*006e*/ 	.short	0x0020


	//----- nvinfo : EIATTR_PARAM_CBANK
	.align		4
        /*0070*/ 	.byte	0x04, 0x0a
        /*0072*/ 	.short	(.L_33 - .L_32)
	.align		4
.L_32:
        /*0074*/ 	.word	index@(.nv.constant0.gpu_losses_below_energy)
        /*0078*/ 	.short	0x0380
        /*007a*/ 	.short	0x0020


	//----- nvinfo : EIATTR_SW_WAR
	.align		4
.L_33:
        /*007c*/ 	.byte	0x04, 0x36
        /*007e*/ 	.short	(.L_35 - .L_34)
.L_34:
        /*0080*/ 	.word	0x00000008
.L_35:


//--------------------- .nv.info.gpu_losses_energy_cut --------------------------
	.section	.nv.info.gpu_losses_energy_cut,"",@"SHT_CUDA_INFO"
	.sectionflags	@""
	.align	4


	//----- nvinfo : EIATTR_CUDA_API_VERSION
	.align		4
        /*0000*/ 	.byte	0x04, 0x37
        /*0002*/ 	.short	(.L_37 - .L_36)
.L_36:
        /*0004*/ 	.word	0x00000082


	//----- nvinfo : EIATTR_KPARAM_INFO
	.align		4
.L_37:
        /*0008*/ 	.byte	0x04, 0x17
        /*000a*/ 	.short	(.L_39 - .L_38)
.L_38:
        /*000c*/ 	.word	0x00000000
        /*0010*/ 	.short	0x0004
        /*0012*/ 	.short	0x0020
        /*0014*/ 	.byte	0x00, 0xf0, 0x21, 0x00


	//----- nvinfo : EIATTR_KPARAM_INFO
	.align		4
.L_39:
        /*0018*/ 	.byte	0x04, 0x17
        /*001a*/ 	.short	(.L_41 - .L_40)
.L_40:
        /*001c*/ 	.word	0x00000000
        /*0020*/ 	.short	0x0003
        /*0022*/ 	.short	0x0018
        /*0024*/ 	.byte	0x00, 0xf0, 0x21, 0x00


	//----- nvinfo : EIATTR_KPARAM_INFO
	.align		4
.L_41:
        /*0028*/ 	.byte	0x04, 0x17
        /*002a*/ 	.short	(.L_43 - .L_42)
.L_42:
        /*002c*/ 	.word	0x00000000
        /*0030*/ 	.short	0x0002
        /*0032*/ 	.short	0x0010
        /*0034*/ 	.byte	0x00, 0xf0, 0x11, 0x00


	//----- nvinfo : EIATTR_KPARAM_INFO
	.align		4
.L_43:
        /*0038*/ 	.byte	0x04, 0x17
        /*003a*/ 	.short	(.L_45 - .L_44)
.L_44:
        /*003c*/ 	.word	0x00000000
        /*0040*/ 	.short	0x0001
        /*0042*/ 	.short	0x0008
        /*0044*/ 	.byte	0x00, 0xf5, 0x21, 0x00


	//----- nvinfo : EIATTR_KPARAM_INFO
	.align		4
.L_45:
        /*0048*/ 	.byte	0x04, 0x17
        /*004a*/ 	.short	(.L_47 - .L_46)
.L_46:
        /*004c*/ 	.word	0x00000000
        /*0050*/ 	.short	0x0000
        /*0052*/ 	.short	0x0000
        /*0054*/ 	.byte	0x00, 0xf5, 0x21, 0x00


	//----- nvinfo : EIATTR_SPARSE_MMA_MASK
	.align		4
.L_47:
        /*0058*/ 	.byte	0x03, 0x50
        /*005a*/ 	.short	0x0000


	//----- nvinfo : EIATTR_MAXREG_COUNT
	.align		4
        /*005c*/ 	.byte	0x03, 0x1b
        /*005e*/ 	.short	0x00ff


	//----- nvinfo : EIATTR_MERCURY_ISA_VERSION
	.align		4
        /*0060*/ 	.byte	0x03, 0x5f
        /*0062*/ 	.short	0x0101


	//----- nvinfo : EIATTR_VRC_CTA_INIT_COUNT
	.align		4
        /*0064*/ 	.byte	0x02, 0x4a
	.zero		1
	.zero		1


	//----- nvinfo : EIATTR_EXIT_INSTR_OFFSETS
	.align		4
        /*0068*/ 	.byte	0x04, 0x1c
        /*006a*/ 	.short	(.L_49 - .L_48)


	//   ....[0]....
.L_48:
        /*006c*/ 	.word	0x00000070


	//   ....[1]....
        /*0070*/ 	.word	0x000001b0


	//----- nvinfo : EIATTR_CRS_STACK_SIZE
	.align		4
.L_49:
        /*0074*/ 	.byte	0x04, 0x1e
        /*0076*/ 	.short	(.L_51 - .L_50)
.L_50:
        /*0078*/ 	.word	0x00000000


	//----- nvinfo : EIATTR_CBANK_PARAM_SIZE
	.align		4
.L_51:
        /*007c*/ 	.byte	0x03, 0x19
        /*007e*/ 	.short	0x0028


	//----- nvinfo : EIATTR_PARAM_CBANK
	.align		4
        /*0080*/ 	.byte	0x04, 0x0a
        /*0082*/ 	.short	(.L_53 - .L_52)
	.align		4
.L_52:
        /*0084*/ 	.word	index@(.nv.constant0.gpu_losses_energy_cut)
        /*0088*/ 	.short	0x0380
        /*008a*/ 	.short	0x0028


	//----- nvinfo : EIATTR_SW_WAR
	.align		4
.L_53:
        /*008c*/ 	.byte	0x04, 0x36
        /*008e*/ 	.short	(.L_55 - .L_54)
.L_54:
        /*0090*/ 	.word	0x00000008
.L_55:


//--------------------- .nv.info.gpu_losses_longitudinal_cut --------------------------
	.section	.nv.info.gpu_losses_longitudinal_cut,"",@"SHT_CUDA_INFO"
	.sectionflags	@""
	.align	4


	//----- nvinfo : EIATTR_CUDA_API_VERSION
	.align		4
        /*0000*/ 	.byte	0x04, 0x37
        /*0002*/ 	.short	(.L_57 - .L_56)
.L_56:
        /*0004*/ 	.word	0x00000082


	//----- nvinfo : EIATTR_KPARAM_INFO
	.align		4
.L_57:
        /*0008*/ 	.byte	0x04, 0x17
        /*000a*/ 	.short	(.L_59 - .L_58)
.L_58:
        /*000c*/ 	.word	0x00000000
        /*0010*/ 	.short	0x0004
        /*0012*/ 	.short	0x0020
        /*0014*/ 	.byte	0x00, 0xf0, 0x21, 0x00


	//----- nvinfo : EIATTR_KPARAM_INFO
	.align		4
.L_59:
        /*0018*/ 	.byte	0x04, 0x17
        /*001a*/ 	.short	(.L_61 - .L_60)
.L_60:
        /*001c*/ 	.word	0x00000000
        /*0020*/ 	.short	0x0003
        /*0022*/ 	.short	0x0018
        /*0024*/ 	.byte	0x00, 0xf0, 0x21, 0x00


	//----- nvinfo : EIATTR_KPARAM_INFO
	.align		4
.L_61:
        /*0028*/ 	.byte	0x04, 0x17
        /*002a*/ 	.short	(.L_63 - .L_62)
.L_62:
        /*002c*/ 	.word	0x00000000
        /*0030*/ 	.short	0x0002
        /*0032*/ 	.short	0x0010
        /*0034*/ 	.byte	0x00, 0xf0, 0x11, 0x00


	//----- nvinfo : EIATTR_KPARAM_INFO
	.align		4
.L_63:
        /*0038*/ 	.byte	0x04, 0x17
        /*003a*/ 	.short	(.L_65 - .L_64)
.L_64:
        /*003c*/ 	.word	0x00000000
        /*0040*/ 	.short	0x0001
        /*0042*/ 	.short	0x0008
        /*0044*/ 	.byte	0x00, 0xf5, 0x21, 0x00


	//----- nvinfo : EIATTR_KPARAM_INFO
	.align		4
.L_65:
        /*0048*/ 	.byte	0x04, 0x17
        /*004a*/ 	.short	(.L_67 - .L_66)
.L_66:
        /*004c*/ 	.word	0x00000000
        /*0050*/ 	.short	0x0000
        /*0052*/ 	.short	0x0000
        /*0054*/ 	.byte	0x00, 0xf5, 0x21, 0x00


	//----- nvinfo : EIATTR_SPARSE_MMA_MASK
	.align		4
.L_67:
        /*0058*/ 	.byte	0x03, 0x50
        /*005a*/ 	.short	0x0000


	//----- nvinfo : EIATTR_MAXREG_COUNT
	.align		4
        /*005c*/ 	.byte	0x03, 0x1b
        /*005e*/ 	.short	0x00ff


	//----- nvinfo : EIATTR_MERCURY_ISA_VERSION
	.align		4
        /*0060*/ 	.byte	0x03, 0x5f
        /*0062*/ 	.short	0x0101


	//----- nvinfo : EIATTR_VRC_CTA_INIT_COUNT
	.align		4
        /*0064*/ 	.byte	0x02, 0x4a
	.zero		1
	.zero		1


	//----- nvinfo : EIATTR_EXIT_INSTR_OFFSETS
	.align		4
        /*0068*/ 	.byte	0x04, 0x1c
        /*006a*/ 	.short	(.L_69 - .L_68)


	//   ....[0]....
.L_68:
        /*006c*/ 	.word	0x00000070


	//   ....[1]....
        /*0070*/ 	.word	0x000001b0


	//----- nvinfo : EIATTR_CRS_STACK_SIZE
	.align		4
.L_69:
        /*0074*/ 	.byte	0x04, 0x1e
        /*0076*/ 	.short	(.L_71 - .L_70)
.L_70:
        /*0078*/ 	.word	0x00000000


	//----- nvinfo : EIATTR_CBANK_PARAM_SIZE
	.align		4
.L_71:
        /*007c*/ 	.byte	0x03, 0x19
        /*007e*/ 	.short	0x0028


	//----- nvinfo : EIATTR_PARAM_CBANK
	.align		4
        /*0080*/ 	.byte	0x04, 0x0a
        /*0082*/ 	.short	(.L_73 - .L_72)
	.align		4
.L_72:
        /*0084*/ 	.word	index@(.nv.constant0.gpu_losses_longitudinal_cut)
        /*0088*/ 	.short	0x0380
        /*008a*/ 	.short	0x0028


	//----- nvinfo : EIATTR_SW_WAR
	.align		4
.L_73:
        /*008c*/ 	.byte	0x04, 0x36
        /*008e*/ 	.short	(.L_75 - .L_74)
.L_74:
        /*0090*/ 	.word	0x00000008
.L_75:


//--------------------- .nv.callgraph             --------------------------
	.section	.nv.callgraph,"",@"SHT_CUDA_CALLGRAPH"
	.align	4
	.sectionentsize	8
	.align		4
        /*0000*/ 	.word	0x00000000
	.align		4
        /*0004*/ 	.word	0xffffffff
	.align		4
        /*0008*/ 	.word	0x00000000
	.align		4
        /*000c*/ 	.word	0xfffffffe
	.align		4
        /*0010*/ 	.word	0x00000000
	.align		4
        /*0014*/ 	.word	0xfffffffd
	.align		4
        /*0018*/ 	.word	0x00000000
	.align		4
        /*001c*/ 	.word	0xfffffffc


//--------------------- .text.gpu_losses_below_energy --------------------------
	.section	.text.gpu_losses_below_energy,"ax",@progbits
	.align	128
        .global         gpu_losses_below_energy
        .type           gpu_losses_below_energy,@function
        .size           gpu_losses_below_energy,(.L_x_6 - gpu_losses_below_energy)
        .other          gpu_losses_below_energy,@"STO_CUDA_ENTRY STV_DEFAULT"
gpu_losses_below_energy:
.text.gpu_losses_below_energy:
[----:B------:R-:W-:Y:S01]  /*0000*/  LDC R1, c[0x0][0x37c] ;  /* 0x0000df00ff017b82 */ /* 0x000fe20000000800 */
[----:B------:R-:W0:Y:S01]  /*0010*/  S2R R0, SR_TID.X ;  /* 0x0000000000007919 */ /* 0x000e220000002100 */
[----:B------:R-:W0:Y:S01]  /*0020*/  LDCU UR4, c[0x0][0x360] ;  /* 0x00006c00ff0477ac */ /* 0x000e220008000800 */
[----:B------:R-:W0:Y:S01]  /*0030*/  S2R R3, SR_CTAID.X ;  /* 0x0000000000037919 */ /* 0x000e220000002500 */
[----:B------:R-:W1:Y:S01]  /*0040*/  LDCU UR5, c[0x0][0x390] ;  /* 0x00007200ff0577ac */ /* 0x000e620008000800 */
[----:B0-----:R-:W-:-:S05]  /*0050*/  IMAD R0, R3, UR4, R0 ;  /* 0x0000000403007c24 */ /* 0x001fca000f8e0200 */
[----:B-1----:R-:W-:-:S13]  /*0060*/  ISETP.GE.AND P0, PT, R0, UR5, PT ;  /* 0x0000000500007c0c */ /* 0x002fda000bf06270 */
[----:B------:R-:W-:Y:S05]  /*0070*/  @P0 EXIT ;  /* 0x000000000000094d */ /* 0x000fea0003800000 */
[----:B------:R-:W0:Y:S01]  /*0080*/  LDC.64 R6, c[0x0][0x380] ;  /* 0x0000e000ff067b82 */ /* 0x000e220000000a00 */
[----:B------:R-:W1:Y:S01]  /*0090*/  LDCU UR5, c[0x0][0x370] ;  /* 0x00006e00ff0577ac */ /* 0x000e620008000800 */
[----:B------:R-:W2:Y:S01]  /*00a0*/  LDCU.64 UR6, c[0x0][0x358] ;  /* 0x00006b00ff0677ac */ /* 0x000ea20008000a00 */
[----:B------:R-:W3:Y:S01]  /*00b0*/  LDCU UR10, c[0x0][0x390] ;  /* 0x00007200ff0a77ac */ /* 0x000ee20008000800 */
[----:B------:R-:W4:Y:S01]  /*00c0*/  LDCU.64 UR8, c[0x0][0x398] ;  /* 0x00007300ff0877ac */ /* 0x000f220008000a00 */
[----:B-1----:R-:W-:-:S12]  /*00d0*/  UIMAD UR4, UR4, UR5, URZ ;  /* 0x00000005040472a4 */ /* 0x002fd8000f8e02ff */
.L_x_0:
[----:B0-----:R-:W-:-:S06]  /*00e0*/  IMAD.WIDE R2, R0, 0x8, R6 ;  /* 0x0000000800027825 */ /* 0x001fcc00078e0206 */
[----:B--2---:R-:W4:Y:S02]  /*00f0*/  LDG.E.64 R2, desc[UR6][R2.64] ;  /* 0x0000000602027981 */ /* 0x004f24000c1e1b00 */
[----:B----4-:R-:W-:-:S14]  /*0100*/  DSETP.GEU.AND P0, PT, R2, UR8, PT ;  /* 0x0000000802007e2a */ /* 0x010fdc000bf0e000 */
[----:B------:R-:W0:Y:S02]  /*0110*/  @!P0 LDC.64 R4, c[0x0][0x388] ;  /* 0x0000e200ff048b82 */ /* 0x000e240000000a00 */
[C---:B0-----:R-:W-:Y:S01]  /*0120*/  @!P0 IMAD.WIDE R4, R0.reuse, 0x8, R4 ;  /* 0x0000000800048825 */ /* 0x041fe200078e0204 */
[----:B------:R-:W-:-:S04]  /*0130*/  IADD3 R0, PT, PT, R0, UR4, RZ ;  /* 0x0000000400007c10 */ /* 0x000fc8000fffe0ff */
[----:B------:R1:W-:Y:S01]  /*0140*/  @!P0 STG.E.64 desc[UR6][R4.64], RZ ;  /* 0x000000ff04008986 */ /* 0x0003e2000c101b06 */
[----:B---3--:R-:W-:-:S13]  /*0150*/  ISETP.GE.AND P0, PT, R0, UR10, PT ;  /* 0x0000000a00007c0c */ /* 0x008fda000bf06270 */
[----:B-1----:R-:W-:Y:S05]  /*0160*/  @!P0 BRA `(.L_x_0) ;  /* 0xfffffffc00dc8947 */ /* 0x002fea000383ffff */
[----:B------:R-:W-:Y:S05]  /*0170*/  EXIT ;  /* 0x000000000000794d */ /* 0x000fea0003800000 */
.L_x_1:
[----:B------:R-:W-:-:S00]  /*0180*/  BRA `(.L_x_1) ;  /* 0xfffffffc00fc7947 */ /* 0x000fc0000383ffff */
[----:B------:R-:W-:-:S00]  /*0190*/  NOP ;  /* 0x0000000000007918 */ /* 0x000fc00000000000 */
        /* <DEDUP_REMOVED lines=14> */
.L_x_6:


//--------------------- .text.gpu_losses_energy_cut --------------------------
	.section	.text.gpu_losses_energy_cut,"ax",@progbits
	.align	128
        .global         gpu_losses_energy_cut
        .type           gpu_losses_energy_cut,@function
        .size           gpu_losses_energy_cut,(.L_x_7 - gpu_losses_energy_cut)
        .other          gpu_losses_energy_cut,@"STO_CUDA_ENTRY STV_DEFAULT"
gpu_losses_energy_cut:
.text.gpu_losses_energy_cut:
        /* <DEDUP_REMOVED lines=13> */
[----:B------:R-:W0:Y:S01]  /*00d0*/  LDCU.64 UR10, c[0x0][0x3a0] ;  /* 0x00007400ff0a77ac */ /* 0x000e220008000a00 */
[----:B-1----:R-:W-:-:S12]  /*00e0*/  UIMAD UR4, UR4, UR5, URZ ;  /* 0x00000005040472a4 */ /* 0x002fd8000f8e02ff */
.L_x_2:
[----:B0-----:R-:W-:-:S06]  /*00f0*/  IMAD.WIDE R2, R0, 0x8, R8 ;  /* 0x0000000800027825 */ /* 0x001fcc00078e0208 */
[----:B--2---:R-:W4:Y:S02]  /*0100*/  LDG.E.64 R2, desc[UR6][R2.64] ;  /* 0x0000000602027981 */ /* 0x004f24000c1e1b00 */
[C---:B----4-:R-:W-:Y:S02]  /*0110*/  DADD R4, R2.reuse, -UR8 ;  /* 0x8000000802047e29 */ /* 0x050fe40008000000 */
[----:B------:R-:W-:-:S08]  /*0120*/  DADD R6, -R2, UR10 ;  /* 0x0000000a02067e29 */ /* 0x000fd00008000100 */
[----:B------:R-:W-:-:S08]  /*0130*/  DMUL R4, R4, R6 ;  /* 0x0000000604047228 */ /* 0x000fd00000000000 */
[----:B------:R-:W-:-:S14]  /*0140*/  DSETP.GEU.AND P0, PT, R4, RZ, PT ;  /* 0x000000ff0400722a */ /* 0x000fdc0003f0e000 */
[----:B------:R-:W0:Y:S02]  /*0150*/  @!P0 LDC.64 R4, c[0x0][0x388] ;  /* 0x0000e200ff048b82 */ /* 0x000e240000000a00 */
[C---:B0-----:R-:W-:Y:S01]  /*0160*/  @!P0 IMAD.WIDE R4, R0.reuse, 0x8, R4 ;  /* 0x0000000800048825 */ /* 0x041fe200078e0204 */
[----:B------:R-:W-:-:S04]  /*0170*/  IADD3 R0, PT, PT, R0, UR4, RZ ;  /* 0x0000000400007c10 */ /* 0x000fc8000fffe0ff */
[----:B------:R1:W-:Y:S01]  /*0180*/  @!P0 STG.E.64 desc[UR6][R4.64], RZ ;  /* 0x000000ff04008986 */ /* 0x0003e2000c101b06 */
[----:B---3--:R-:W-:-:S13]  /*0190*/  ISETP.GE.AND P0, PT, R0, UR12, PT ;  /* 0x0000000c00007c0c */ /* 0x008fda000bf06270 */
[----:B-1----:R-:W-:Y:S05]  /*01a0*/  @!P0 BRA `(.L_x_2) ;  /* 0xfffffffc00d08947 */ /* 0x002fea000383ffff */
[----:B------:R-:W-:Y:S05]  /*01b0*/  EXIT ;  /* 0x000000000000794d */ /* 0x000fea0003800000 */
.L_x_3:
        /* <DEDUP_REMOVED lines=12> */
.L_x_7:


//--------------------- .text.gpu_losses_longitudinal_cut --------------------------
	.section	.text.gpu_losses_longitudinal_cut,"ax",@progbits
	.align	128
        .global         gpu_losses_longitudinal_cut
        .type           gpu_losses_longitudinal_cut,@function
        .size           gpu_losses_longitudinal_cut,(.L_x_8 - gpu_losses_longitudinal_cut)
        .other          gpu_losses_longitudinal_cut,@"STO_CUDA_ENTRY STV_DEFAULT"
gpu_losses_longitudinal_cut:
.text.gpu_losses_longitudinal_cut:
        /* <DEDUP_REMOVED lines=15> */
.L_x_4:
        /* <DEDUP_REMOVED lines=13> */
.L_x_5:
        /* <DEDUP_REMOVED lines=12> */
.L_x_8:


//--------------------- .nv.shared.reserved.0     --------------------------
	.section	.nv.shared.reserved.0,"aw",@nobits
	.weak		__nv_reservedSMEM_offset_0_alias
	.size		__nv_reservedSMEM_offset_0_alias, 0, 64
	.other		__nv_reservedSMEM_offset_0_alias,@"STO_CUDA_RESERVED_SHARED STV_DEFAULT"
__nv_reservedSMEM_offset_0_alias:
	.zero		0
	.zero		64


//--------------------- .nv.constant0.gpu_losses_below_energy --------------------------
	.section	.nv.constant0.gpu_losses_below_energy,"a",@progbits
	.sectionflags	@""
	.align	4
.nv.constant0.gpu_losses_below_energy:
	.zero		928


//--------------------- .nv.constant0.gpu_losses_energy_cut --------------------------
	.section	.nv.constant0.gpu_losses_energy_cut,"a",@progbits
	.sectionflags	@""
	.align	4
.nv.constant0.gpu_losses_energy_cut:
	.zero		936


//--------------------- .nv.constant0.gpu_losses_longitudinal_cut --------------------------
	.section	.nv.constant0.gpu_losses_longitudinal_cut,"a",@progbits
	.sectionflags	@""
	.align	4
.nv.constant0.gpu_losses_longitudinal_cut:
	.zero		936


//--------------------- SYMBOLS --------------------------

	.type		.nv.reservedSmem.offset0,@object
	.size		.nv.reservedSmem.offset0,0x4
